//
// Generated by NVIDIA NVVM Compiler
//
// Compiler Build ID: CL-36424714
// Cuda compilation tools, release 13.0, V13.0.88
// Based on NVVM 20.0.0
//

.version 9.0
.target sm_100
.address_size 64

	// .globl	_Z17generate_functionv

.visible .entry _Z17generate_functionv()
{


	ret;

}


// ===== COMPILED SASS (sm_100) =====

	.target	sm_100

	.elftype	@"ET_EXEC"


//--------------------- .note.nv.tkinfo           --------------------------
	.section	.note.nv.tkinfo,"",@"SHT_NOTE"
	.sectionflags	@"SHF_NOTE_NV_TKINFO"
	.tkinfo
        /*0018*/ 	.word	0x00000002
        /*0030*/ 	.string	""
        /*0030*/ 	.string	"ptxas"
        /*0030*/ 	.string	"Cuda compilation tools, release 13.0, V13.0.88"
        /*0030*/ 	.string	"Build cuda_13.0.r13.0/compiler.36424714_0"
        /*0030*/ 	.string	"-arch sm_100 -m 64 "



//--------------------- .note.nv.cuinfo           --------------------------
	.section	.note.nv.cuinfo,"",@"SHT_NOTE"
	.sectionflags	@"SHF_NOTE_NV_CUINFO"
        /*0018*/ 	.short	0x0002
        /*001a*/ 	.short	0x0064
        /*001c*/ 	.short	0x0082
	.zero		2


//--------------------- .nv.info                  --------------------------
	.section	.nv.info,"",@"SHT_CUDA_INFO"
	.align	4


	//----- nvinfo : EIATTR_REGCOUNT
	.align		4
        /*0000*/ 	.byte	0x04, 0x2f
        /*0002*/ 	.short	(.L_1 - .L_0)
	.align		4
.L_0:
        /*0004*/ 	.word	index@(_Z17generate_functionv)
        /*0008*/ 	.word	0x00000004


	//----- nvinfo : EIATTR_FRAME_SIZE
	.align		4
.L_1:
        /*000c*/ 	.byte	0x04, 0x11
        /*000e*/ 	.short	(.L_3 - .L_2)
	.align		4
.L_2:
        /*0010*/ 	.word	index@(_Z17generate_functionv)
        /*0014*/ 	.word	0x00000000


	//----- nvinfo : EIATTR_MIN_STACK_SIZE
	.align		4
.L_3:
        /*0018*/ 	.byte	0x04, 0x12
        /*001a*/ 	.short	(.L_5 - .L_4)
	.align		4
.L_4:
        /*001c*/ 	.word	index@(_Z17generate_functionv)
        /*0020*/ 	.word	0x00000000
.L_5:


//--------------------- .nv.compat                --------------------------
	.section	.nv.compat,"",@"SHT_CUDA_COMPAT_INFO"
	.align	4
        /*0000*/ 	.byte	0x02, 0x09, 0x00, 0x00, 0x02, 0x02, 0x01, 0x00, 0x02, 0x05, 0x05, 0x00, 0x03, 0x07, 0x01, 0x01
        /*0010*/ 	.byte	0x02, 0x03, 0x00, 0x00, 0x02, 0x06, 0x01, 0x00, 0x04, 0x0b, 0x08, 0x00, 0x09, 0x00, 0x00, 0x00
        /*0020*/ 	.byte	0x00, 0x00, 0x00, 0x00


//--------------------- .nv.info._Z17generate_functionv --------------------------
	.section	.nv.info._Z17generate_functionv,"",@"SHT_CUDA_INFO"
	.sectionflags	@""
	.align	4


	//----- nvinfo : EIATTR_CUDA_API_VERSION
	.align		4
        /*0000*/ 	.byte	0x04, 0x37
        /*0002*/ 	.short	(.L_7 - .L_6)
.L_6:
        /*0004*/ 	.word	0x00000082


	//----- nvinfo : EIATTR_SPARSE_MMA_MASK
	.align		4
.L_7:
        /*0008*/ 	.byte	0x03, 0x50
        /*000a*/ 	.short	0x0000


	//----- nvinfo : EIATTR_MAXREG_COUNT
	.align		4
        /*000c*/ 	.byte	0x03, 0x1b
        /*000e*/ 	.short	0x00ff


	//----- nvinfo : EIATTR_MERCURY_ISA_VERSION
	.align		4
        /*0010*/ 	.byte	0x03, 0x5f
        /*0012*/ 	.short	0x0101


	//----- nvinfo : EIATTR_VRC_CTA_INIT_COUNT
	.align		4
        /*0014*/ 	.byte	0x02, 0x4a
	.zero		1
	.zero		1


	//----- nvinfo : EIATTR_EXIT_INSTR_OFFSETS
	.align		4
        /*0018*/ 	.byte	0x04, 0x1c
        /*001a*/ 	.short	(.L_9 - .L_8)


	//   ....[0]....
.L_8:
        /*001c*/ 	.word	0x00000010


	//----- nvinfo : EIATTR_SW_WAR
	.align		4
.L_9:
        /*0020*/ 	.byte	0x04, 0x36
        /*0022*/ 	.short	(.L_11 - .L_10)
.L_10:
        /*0024*/ 	.word	0x00000008
.L_11:


//--------------------- .nv.callgraph             --------------------------
	.section	.nv.callgraph,"",@"SHT_CUDA_CALLGRAPH"
	.align	4
	.sectionentsize	8
	.align		4
        /*0000*/ 	.word	0x00000000
	.align		4
        /*0004*/ 	.word	0xffffffff
	.align		4
        /*0008*/ 	.word	0x00000000
	.align		4
        /*000c*/ 	.word	0xfffffffe
	.align		4
        /*0010*/ 	.word	0x00000000
	.align		4
        /*0014*/ 	.word	0xfffffffd
	.align		4
        /*0018*/ 	.word	0x00000000
	.align		4
        /*001c*/ 	.word	0xfffffffc


//--------------------- .text._Z17generate_functionv --------------------------
	.section	.text._Z17generate_functionv,"ax",@progbits
	.align	128
        .global         _Z17generate_functionv
        .type           _Z17generate_functionv,@function
        .size           _Z17generate_functionv,(.L_x_1 - _Z17generate_functionv)
        .other          _Z17generate_functionv,@"STO_CUDA_ENTRY STV_DEFAULT"
_Z17generate_functionv:
.text._Z17generate_functionv:
[----:B------:R-:W-:Y:S01]  /*0000*/  LDC R1, c[0x0][0x37c] ;  /* 0x0000df00ff017b82 */ /* 0x000fe20000000800 */
[----:B------:R-:W-:Y:S05]  /*0010*/  EXIT ;  /* 0x000000000000794d */ /* 0x000fea0003800000 */
.L_x_0:
[----:B------:R-:W-:-:S00]  /*0020*/  BRA `(.L_x_0) ;  /* 0xfffffffc00fc7947 */ /* 0x000fc0000383ffff */
[----:B------:R-:W-:-:S00]  /*0030*/  NOP ;  /* 0x0000000000007918 */ /* 0x000fc00000000000 */
        /* <DEDUP_REMOVED lines=12> */
.L_x_1:


//--------------------- .nv.shared.reserved.0     --------------------------
	.section	.nv.shared.reserved.0,"aw",@nobits
	.weak		__nv_reservedSMEM_offset_0_alias
	.size		__nv_reservedSMEM_offset_0_alias, 0, 64
	.other		__nv_reservedSMEM_offset_0_alias,@"STO_CUDA_RESERVED_SHARED STV_DEFAULT"
__nv_reservedSMEM_offset_0_alias:
	.zero		0
	.zero		64


//--------------------- .nv.constant0._Z17generate_functionv --------------------------
	.section	.nv.constant0._Z17generate_functionv,"a",@progbits
	.sectionflags	@""
	.align	4
.nv.constant0._Z17generate_functionv:
	.zero		896


//--------------------- SYMBOLS --------------------------

	.type		.nv.reservedSmem.offset0,@object
	.size		.nv.reservedSmem.offset0,0x4
